	.headerflags	@"EF_CUDA_TEXMODE_UNIFIED EF_CUDA_64BIT_ADDRESS EF_CUDA_ACCELERATORS EF_CUDA_SM90 EF_CUDA_VIRTUAL_SM(EF_CUDA_SM90)"
	.elftype	@"ET_EXEC"


//--------------------- .nv.info                  --------------------------
	.section	.nv.info,"",@"SHT_CUDA_INFO"
	.align	4


	//----- nvinfo : EIATTR_REGCOUNT
	.align		4
        /*0000*/ 	.byte	0x04, 0x2f
        /*0002*/ 	.short	(.L_1 - .L_0)
	.align		4
.L_0:
        /*0004*/ 	.word	index@(triton_poi_fused_convolution_div_max_pool2d_with_indices_relu_sub_18)
        /*0008*/ 	.word	0x0000001d


	//----- nvinfo : EIATTR_MIN_STACK_SIZE
	.align		4
.L_1:
        /*000c*/ 	.byte	0x04, 0x12
        /*000e*/ 	.short	(.L_3 - .L_2)
	.align		4
.L_2:
        /*0010*/ 	.word	index@(triton_poi_fused_convolution_div_max_pool2d_with_indices_relu_sub_18)
        /*0014*/ 	.word	0x00000000


	//----- nvinfo : EIATTR_FRAME_SIZE
	.align		4
.L_3:
        /*0018*/ 	.byte	0x04, 0x11
        /*001a*/ 	.short	(.L_5 - .L_4)
	.align		4
.L_4:
        /*001c*/ 	.word	index@(triton_poi_fused_convolution_div_max_pool2d_with_indices_relu_sub_18)
        /*0020*/ 	.word	0x00000000


	//----- nvinfo : EIATTR_MIN_STACK_SIZE
	.align		4
.L_5:
        /*0024*/ 	.byte	0x04, 0x12
        /*0026*/ 	.short	(.L_7 - .L_6)
	.align		4
.L_6:
        /*0028*/ 	.word	index@(triton_poi_fused_convolution_div_max_pool2d_with_indices_relu_sub_18)
        /*002c*/ 	.word	0x00000000
.L_7:


//--------------------- .nv.info.triton_poi_fused_convolution_div_max_pool2d_with_indices_relu_sub_18 --------------------------
	.section	.nv.info.triton_poi_fused_convolution_div_max_pool2d_with_indices_relu_sub_18,"",@"SHT_CUDA_INFO"
	.sectionflags	@""
	.align	4


	//----- nvinfo : EIATTR_CUDA_API_VERSION
	.align		4
        /*0000*/ 	.byte	0x04, 0x37
        /*0002*/ 	.short	(.L_9 - .L_8)
.L_8:
        /*0004*/ 	.word	0x0000007c


	//----- nvinfo : EIATTR_KPARAM_INFO
	.align		4
.L_9:
        /*0008*/ 	.byte	0x04, 0x17
        /*000a*/ 	.short	(.L_11 - .L_10)
.L_10:
        /*000c*/ 	.word	0x00000000
        /*0010*/ 	.short	0x0004
        /*0012*/ 	.short	0x001c
        /*0014*/ 	.byte	0x00, 0xf0, 0x11, 0x00


	//----- nvinfo : EIATTR_KPARAM_INFO
	.align		4
.L_11:
        /*0018*/ 	.byte	0x04, 0x17
        /*001a*/ 	.short	(.L_13 - .L_12)
.L_12:
        /*001c*/ 	.word	0x00000000
        /*0020*/ 	.short	0x0003
        /*0022*/ 	.short	0x0018
        /*0024*/ 	.byte	0x00, 0xf0, 0x11, 0x00


	//----- nvinfo : EIATTR_KPARAM_INFO
	.align		4
.L_13:
        /*0028*/ 	.byte	0x04, 0x17
        /*002a*/ 	.short	(.L_15 - .L_14)
.L_14:
        /*002c*/ 	.word	0x00000000
        /*0030*/ 	.short	0x0002
        /*0032*/ 	.short	0x0010
        /*0034*/ 	.byte	0x00, 0xf4, 0x21, 0x00


	//----- nvinfo : EIATTR_KPARAM_INFO
	.align		4
.L_15:
        /*0038*/ 	.byte	0x04, 0x17
        /*003a*/ 	.short	(.L_17 - .L_16)
.L_16:
        /*003c*/ 	.word	0x00000000
        /*0040*/ 	.short	0x0001
        /*0042*/ 	.short	0x0008
        /*0044*/ 	.byte	0x00, 0xf4, 0x21, 0x00


	//----- nvinfo : EIATTR_KPARAM_INFO
	.align		4
.L_17:
        /*0048*/ 	.byte	0x04, 0x17
        /*004a*/ 	.short	(.L_19 - .L_18)
.L_18:
        /*004c*/ 	.word	0x00000000
        /*0050*/ 	.short	0x0000
        /*0052*/ 	.short	0x0000
        /*0054*/ 	.byte	0x00, 0xf4, 0x21, 0x00


	//----- nvinfo : EIATTR_SPARSE_MMA_MASK
	.align		4
.L_19:
        /*0058*/ 	.byte	0x03, 0x50
        /*005a*/ 	.short	0x0000


	//----- nvinfo : EIATTR_MAXREG_COUNT
	.align		4
        /*005c*/ 	.byte	0x03, 0x1b
        /*005e*/ 	.short	0x00ff


	//----- nvinfo : EIATTR_EXIT_INSTR_OFFSETS
	.align		4
        /*0060*/ 	.byte	0x04, 0x1c
        /*0062*/ 	.short	(.L_21 - .L_20)


	//   ....[0]....
.L_20:
        /*0064*/ 	.word	0x00000740


	//   ....[1]....
        /*0068*/ 	.word	0x00000760


	//----- nvinfo : EIATTR_REQNTID
	.align		4
.L_21:
        /*006c*/ 	.byte	0x04, 0x10
        /*006e*/ 	.short	(.L_23 - .L_22)
.L_22:
        /*0070*/ 	.word	0x00000080
        /*0074*/ 	.word	0x00000001
        /*0078*/ 	.word	0x00000001


	//----- nvinfo : EIATTR_CBANK_PARAM_SIZE
	.align		4
.L_23:
        /*007c*/ 	.byte	0x03, 0x19
        /*007e*/ 	.short	0x0020


	//----- nvinfo : EIATTR_PARAM_CBANK
	.align		4
        /*0080*/ 	.byte	0x04, 0x0a
        /*0082*/ 	.short	(.L_25 - .L_24)
	.align		4
.L_24:
        /*0084*/ 	.word	index@(.nv.constant0.triton_poi_fused_convolution_div_max_pool2d_with_indices_relu_sub_18)
        /*0088*/ 	.short	0x0210
        /*008a*/ 	.short	0x0020


	//----- nvinfo : EIATTR_SW_WAR
	.align		4
.L_25:
        /*008c*/ 	.byte	0x04, 0x36
        /*008e*/ 	.short	(.L_27 - .L_26)
.L_26:
        /*0090*/ 	.word	0x00000008
.L_27:


//--------------------- .nv.callgraph             --------------------------
	.section	.nv.callgraph,"",@"SHT_CUDA_CALLGRAPH"
	.align	4
	.sectionentsize	8
	.align		4
        /*0000*/ 	.word	0x00000000
	.align		4
        /*0004*/ 	.word	0xffffffff
	.align		4
        /*0008*/ 	.word	0x00000000
	.align		4
        /*000c*/ 	.word	0xfffffffe
	.align		4
        /*0010*/ 	.word	0x00000000
	.align		4
        /*0014*/ 	.word	0xfffffffd
	.align		4
        /*0018*/ 	.word	0x00000000
	.align		4
        /*001c*/ 	.word	0xfffffffc


//--------------------- .text.triton_poi_fused_convolution_div_max_pool2d_with_indices_relu_sub_18 --------------------------
	.section	.text.triton_poi_fused_convolution_div_max_pool2d_with_indices_relu_sub_18,"ax",@progbits
	.sectionflags	@"SHF_BARRIERS=1"
	.align	128
        .global         triton_poi_fused_convolution_div_max_pool2d_with_indices_relu_sub_18
        .type           triton_poi_fused_convolution_div_max_pool2d_with_indices_relu_sub_18,@function
        .size           triton_poi_fused_convolution_div_max_pool2d_with_indices_relu_sub_18,(.L_x_1 - triton_poi_fused_convolution_div_max_pool2d_with_indices_relu_sub_18)
        .other          triton_poi_fused_convolution_div_max_pool2d_with_indices_relu_sub_18,@"STO_CUDA_ENTRY STV_DEFAULT"
triton_poi_fused_convolution_div_max_pool2d_with_indices_relu_sub_18:
.text.triton_poi_fused_convolution_div_max_pool2d_with_indices_relu_sub_18:
[----:B------:R-:W0:Y:S01]  /*0000*/  LDC R1, c[0x0][0x28] ;  /* 0x00000a00ff017b82 */ /* 0x000e220000000800 */
[----:B------:R-:W1:Y:S07]  /*0010*/  S2R R13, SR_CTAID.Z ;  /* 0x00000000000d7919 */ /* 0x000e6e0000002700 */
[----:B------:R-:W1:Y:S01]  /*0020*/  S2UR UR4, SR_CTAID.Y ;  /* 0x00000000000479c3 */ /* 0x000e620000002600 */
[----:B------:R-:W-:Y:S01]  /*0030*/  ULDC.64 UR6, c[0x0][0x208] ;  /* 0x0000820000067ab9 */ /* 0x000fe20000000a00 */
[----:B------:R-:W2:Y:S01]  /*0040*/  S2R R3, SR_CTAID.X ;  /* 0x0000000000037919 */ /* 0x000ea20000002500 */
[----:B------:R-:W3:Y:S05]  /*0050*/  S2R R12, SR_TID.X ;  /* 0x00000000000c7919 */ /* 0x000eea0000002100 */
[----:B------:R-:W1:Y:S08]  /*0060*/  LDC R0, c[0x0][0x10] ;  /* 0x00000400ff007b82 */ /* 0x000e700000000800 */
[----:B------:R-:W4:Y:S01]  /*0070*/  LDC.64 R18, c[0x0][0x210] ;  /* 0x00008400ff127b82 */ /* 0x000f220000000a00 */
[----:B-1----:R-:W-:-:S02]  /*0080*/  IMAD R13, R13, R0, UR4 ;  /* 0x000000040d0d7e24 */ /* 0x002fc4000f8e0200 */
[----:B--2---:R-:W-:Y:S02]  /*0090*/  IMAD.SHL.U32 R3, R3, 0x10, RZ ;  /* 0x0000001003037824 */ /* 0x004fe400078e00ff */
[----:B------:R-:W-:Y:S01]  /*00a0*/  IMAD.SHL.U32 R13, R13, 0x40, RZ ;  /* 0x000000400d0d7824 */ /* 0x000fe200078e00ff */
[----:B---3--:R-:W-:Y:S02]  /*00b0*/  SHF.R.U32.HI R0, RZ, 0x4, R12 ;  /* 0x00000004ff007819 */ /* 0x008fe4000001160c */
[----:B------:R-:W-:Y:S02]  /*00c0*/  LOP3.LUT R5, R3, 0xf, R12, 0xf8, !PT ;  /* 0x0000000f03057812 */ /* 0x000fe400078ef80c */
[----:B------:R-:W-:Y:S02]  /*00d0*/  SGXT.U32 R0, R0, 0x3 ;  /* 0x000000030000781a */ /* 0x000fe40000000000 */
[----:B------:R-:W-:Y:S02]  /*00e0*/  ISETP.GE.AND P0, PT, R5, 0x9, PT ;  /* 0x000000090500780c */ /* 0x000fe40003f06270 */
[----:B------:R-:W-:-:S02]  /*00f0*/  LOP3.LUT R4, R13, 0x8, R0, 0xfe, !PT ;  /* 0x000000080d047812 */ /* 0x000fc400078efe00 */
[----:B------:R-:W-:Y:S02]  /*0100*/  LOP3.LUT R2, R13, R0, RZ, 0xfc, !PT ;  /* 0x000000000d027212 */ /* 0x000fe400078efcff */
[----:B------:R-:W-:Y:S02]  /*0110*/  ISETP.LT.AND P2, PT, R4, 0x40000, !P0 ;  /* 0x000400000400780c */ /* 0x000fe40004741270 */
[----:B------:R-:W-:Y:S01]  /*0120*/  LOP3.LUT R6, R13, 0x10, R0, 0xfe, !PT ;  /* 0x000000100d067812 */ /* 0x000fe200078efe00 */
[--C-:B------:R-:W-:Y:S01]  /*0130*/  IMAD R7, R2, 0x9, R5.reuse ;  /* 0x0000000902077824 */ /* 0x100fe200078e0205 */
[----:B------:R-:W-:Y:S01]  /*0140*/  LOP3.LUT R8, R13, 0x18, R0, 0xfe, !PT ;  /* 0x000000180d087812 */ /* 0x000fe200078efe00 */
[----:B------:R-:W-:Y:S01]  /*0150*/  IMAD R5, R4, 0x9, R5 ;  /* 0x0000000904057824 */ /* 0x000fe200078e0205 */
[----:B------:R-:W-:Y:S02]  /*0160*/  LOP3.LUT R9, R13, 0x20, R0, 0xfe, !PT ;  /* 0x000000200d097812 */ /* 0x000fe400078efe00 */
[----:B------:R-:W-:Y:S01]  /*0170*/  ISETP.LT.AND P1, PT, R2, 0x40000, !P0 ;  /* 0x000400000200780c */ /* 0x000fe20004721270 */
[----:B------:R-:W-:Y:S01]  /*0180*/  IMAD.MOV.U32 R2, RZ, RZ, RZ ;  /* 0x000000ffff027224 */ /* 0x000fe200078e00ff */
[----:B------:R-:W-:Y:S01]  /*0190*/  ISETP.LT.AND P6, PT, R6, 0x40000, !P0 ;  /* 0x000400000600780c */ /* 0x000fe200047c1270 */
[----:B----4-:R-:W-:Y:S01]  /*01a0*/  IMAD.WIDE R4, R5, 0x4, R18 ;  /* 0x0000000405047825 */ /* 0x010fe200078e0212 */
[----:B------:R-:W-:-:S02]  /*01b0*/  ISETP.LT.AND P5, PT, R8, 0x40000, !P0 ;  /* 0x000400000800780c */ /* 0x000fc400047a1270 */
[----:B------:R-:W-:Y:S02]  /*01c0*/  ISETP.LT.AND P4, PT, R9, 0x40000, !P0 ;  /* 0x000400000900780c */ /* 0x000fe40004781270 */
[----:B------:R-:W-:Y:S01]  /*01d0*/  LOP3.LUT R6, R13, 0x28, R0, 0xfe, !PT ;  /* 0x000000280d067812 */ /* 0x000fe200078efe00 */
[----:B------:R1:W2:Y:S01]  /*01e0*/  @P2 LDG.E.EL R2, desc[UR6][R4.64] ;  /* 0x0000000604022981 */ /* 0x0002a2000c2e1900 */
[----:B------:R-:W-:Y:S02]  /*01f0*/  LOP3.LUT R8, R13, 0x30, R0, 0xfe, !PT ;  /* 0x000000300d087812 */ /* 0x000fe400078efe00 */
[----:B------:R-:W-:Y:S02]  /*0200*/  LOP3.LUT R9, R13, 0x38, R0, 0xfe, !PT ;  /* 0x000000380d097812 */ /* 0x000fe400078efe00 */
[----:B------:R-:W-:Y:S02]  /*0210*/  ISETP.LT.AND P3, PT, R6, 0x40000, !P0 ;  /* 0x000400000600780c */ /* 0x000fe40004761270 */
[----:B------:R-:W-:-:S02]  /*0220*/  ISETP.LT.AND P2, PT, R8, 0x40000, !P0 ;  /* 0x000400000800780c */ /* 0x000fc40004741270 */
[----:B------:R-:W-:Y:S01]  /*0230*/  ISETP.LT.AND P0, PT, R9, 0x40000, !P0 ;  /* 0x000400000900780c */ /* 0x000fe20004701270 */
[C---:B------:R-:W-:Y:S02]  /*0240*/  VIADD R9, R7.reuse, 0x90 ;  /* 0x0000009007097836 */ /* 0x040fe40000000000 */
[C---:B------:R-:W-:Y:S02]  /*0250*/  VIADD R11, R7.reuse, 0xd8 ;  /* 0x000000d8070b7836 */ /* 0x040fe40000000000 */
[C---:B------:R-:W-:Y:S02]  /*0260*/  VIADD R15, R7.reuse, 0x120 ;  /* 0x00000120070f7836 */ /* 0x040fe40000000000 */
[C---:B------:R-:W-:Y:S02]  /*0270*/  VIADD R17, R7.reuse, 0x168 ;  /* 0x0000016807117836 */ /* 0x040fe40000000000 */
[C---:B------:R-:W-:Y:S02]  /*0280*/  VIADD R23, R7.reuse, 0x1b0 ;  /* 0x000001b007177836 */ /* 0x040fe40000000000 */
[----:B------:R-:W-:-:S02]  /*0290*/  VIADD R25, R7, 0x1f8 ;  /* 0x000001f807197836 */ /* 0x000fc40000000000 */
[----:B-1----:R-:W-:-:S04]  /*02a0*/  IMAD.WIDE R4, R7, 0x4, R18 ;  /* 0x0000000407047825 */ /* 0x002fc800078e0212 */
[----:B------:R-:W-:-:S04]  /*02b0*/  IMAD.WIDE R6, R9, 0x4, R18 ;  /* 0x0000000409067825 */ /* 0x000fc800078e0212 */
[----:B------:R-:W-:-:S04]  /*02c0*/  IMAD.WIDE R8, R11, 0x4, R18 ;  /* 0x000000040b087825 */ /* 0x000fc800078e0212 */
[----:B------:R-:W-:Y:S01]  /*02d0*/  IMAD.WIDE R10, R15, 0x4, R18 ;  /* 0x000000040f0a7825 */ /* 0x000fe200078e0212 */
[----:B------:R-:W-:-:S03]  /*02e0*/  CS2R R20, SRZ ;  /* 0x0000000000147805 */ /* 0x000fc6000001ff00 */
[----:B------:R-:W-:-:S03]  /*02f0*/  IMAD.WIDE R14, R17, 0x4, R18 ;  /* 0x00000004110e7825 */ /* 0x000fc600078e0212 */
[----:B------:R-:W3:Y:S01]  /*0300*/  @P6 LDG.E.EL R21, desc[UR6][R6.64] ;  /* 0x0000000606156981 */ /* 0x000ee2000c2e1900 */
[--C-:B------:R-:W-:Y:S01]  /*0310*/  IMAD.WIDE R16, R23, 0x4, R18.reuse ;  /* 0x0000000417107825 */ /* 0x100fe200078e0212 */
[----:B------:R-:W-:Y:S02]  /*0320*/  CS2R R22, SRZ ;  /* 0x0000000000167805 */ /* 0x000fe4000001ff00 */
[----:B------:R1:W4:Y:S01]  /*0330*/  @P5 LDG.E.EL R20, desc[UR6][R8.64] ;  /* 0x0000000608145981 */ /* 0x000322000c2e1900 */
[----:B------:R-:W-:Y:S01]  /*0340*/  IMAD.WIDE R18, R25, 0x4, R18 ;  /* 0x0000000419127825 */ /* 0x000fe200078e0212 */
[----:B------:R-:W-:Y:S02]  /*0350*/  CS2R R24, SRZ ;  /* 0x0000000000187805 */ /* 0x000fe4000001ff00 */
[----:B------:R-:W5:Y:S01]  /*0360*/  @P1 LDG.E.EL R23, desc[UR6][R4.64] ;  /* 0x0000000604171981 */ /* 0x000f62000c2e1900 */
[----:B------:R-:W-:-:S03]  /*0370*/  IMAD.MOV.U32 R26, RZ, RZ, RZ ;  /* 0x000000ffff1a7224 */ /* 0x000fc600078e00ff */
[----:B------:R1:W5:Y:S04]  /*0380*/  @P3 LDG.E.EL R25, desc[UR6][R14.64] ;  /* 0x000000060e193981 */ /* 0x000368000c2e1900 */
[----:B------:R1:W5:Y:S04]  /*0390*/  @P4 LDG.E.EL R26, desc[UR6][R10.64] ;  /* 0x000000060a1a4981 */ /* 0x000368000c2e1900 */
[----:B------:R-:W5:Y:S01]  /*03a0*/  @P2 LDG.E.EL R24, desc[UR6][R16.64] ;  /* 0x0000000610182981 */ /* 0x000f62000c2e1900 */
[----:B------:R-:W1:Y:S03]  /*03b0*/  S2UR UR5, SR_CgaCtaId ;  /* 0x00000000000579c3 */ /* 0x000e660000008800 */
[----:B------:R1:W5:Y:S02]  /*03c0*/  @P0 LDG.E.EL R22, desc[UR6][R18.64] ;  /* 0x0000000612160981 */ /* 0x000364000c2e1900 */
[----:B-1----:R-:W1:Y:S01]  /*03d0*/  S2R R9, SR_TID.X ;  /* 0x0000000000097919 */ /* 0x002e620000002100 */
[----:B------:R-:W-:Y:S01]  /*03e0*/  UMOV UR4, 0x400 ;  /* 0x0000040000047882 */ /* 0x000fe20000000000 */
[----:B------:R-:W-:Y:S01]  /*03f0*/  IMAD.SHL.U32 R12, R12, 0x4, RZ ;  /* 0x000000040c0c7824 */ /* 0x000fe200078e00ff */
[----:B0-----:R-:W0:Y:S01]  /*0400*/  LDC.64 R14, c[0x0][0x218] ;  /* 0x00008600ff0e7b82 */ /* 0x001e220000000a00 */
[----:B------:R-:W-:Y:S01]  /*0410*/  UPRMT UR4, UR5, 0x654, UR4 ;  /* 0x0000065405047896 */ /* 0x000fe20008000004 */
[C---:B-1----:R-:W-:Y:S01]  /*0420*/  IMAD.SHL.U32 R7, R9.reuse, 0x4, RZ ;  /* 0x0000000409077824 */ /* 0x042fe200078e00ff */
[----:B------:R-:W-:Y:S01]  /*0430*/  SHF.R.U32.HI R8, RZ, 0x4, R9 ;  /* 0x00000004ff087819 */ /* 0x000fe20000011609 */
[----:B------:R-:W-:-:S03]  /*0440*/  IMAD.SHL.U32 R6, R9, 0x40, RZ ;  /* 0x0000004009067824 */ /* 0x000fc600078e00ff */
[----:B------:R-:W-:Y:S02]  /*0450*/  LOP3.LUT R7, R7, 0x1fc, RZ, 0xc0, !PT ;  /* 0x000001fc07077812 */ /* 0x000fe400078ec0ff */
[----:B------:R-:W-:Y:S02]  /*0460*/  SGXT.U32 R11, R8, 0x3 ;  /* 0x00000003080b781a */ /* 0x000fe40000000000 */
[----:B------:R-:W-:Y:S02]  /*0470*/  LOP3.LUT R4, R7, 0x200, RZ, 0xfc, !PT ;  /* 0x0000020007047812 */ /* 0x000fe400078efcff */
[----:B------:R-:W-:Y:S02]  /*0480*/  LOP3.LUT R6, R6, 0x3c0, RZ, 0xc0, !PT ;  /* 0x000003c006067812 */ /* 0x000fe400078ec0ff */
[----:B------:R-:W-:Y:S02]  /*0490*/  SHF.R.U32.HI R8, RZ, 0x2, R4 ;  /* 0x00000002ff087819 */ /* 0x000fe40000011604 */
[----:B------:R-:W-:-:S02]  /*04a0*/  LOP3.LUT R4, R6, R11, RZ, 0xfc, !PT ;  /* 0x0000000b06047212 */ /* 0x000fc400078efcff */
[----:B------:R-:W-:-:S05]  /*04b0*/  LEA.HI R5, R6, UR4, RZ, 0x1e ;  /* 0x0000000406057c11 */ /* 0x000fca000f8ff0ff */
[----:B------:R-:W-:Y:S01]  /*04c0*/  IMAD R19, R4, 0x4, R5 ;  /* 0x0000000404137824 */ /* 0x000fe200078e0205 */
[----:B------:R-:W-:Y:S02]  /*04d0*/  LOP3.LUT R6, R9, 0x70, RZ, 0xc0, !PT ;  /* 0x0000007009067812 */ /* 0x000fe400078ec0ff */
[----:B------:R-:W-:-:S03]  /*04e0*/  LOP3.LUT R8, R8, 0xf0, RZ, 0xc0, !PT ;  /* 0x000000f008087812 */ /* 0x000fc600078ec0ff */
[----:B------:R-:W-:Y:S02]  /*04f0*/  VIADD R6, R6, UR4 ;  /* 0x0000000406067c36 */ /* 0x000fe40008000000 */
[----:B------:R-:W-:Y:S02]  /*0500*/  VIADD R4, R8, UR4 ;  /* 0x0000000408047c36 */ /* 0x000fe40008000000 */
[C---:B------:R-:W-:Y:S02]  /*0510*/  IMAD R8, R7.reuse, 0x4, R6 ;  /* 0x0000000407087824 */ /* 0x040fe400078e0206 */
[----:B------:R-:W-:Y:S01]  /*0520*/  IMAD R4, R7, 0x4, R4 ;  /* 0x0000000407047824 */ /* 0x000fe200078e0204 */
[----:B--2---:R1:W-:Y:S02]  /*0530*/  STS [R19+0x20], R2 ;  /* 0x0000200213007388 */ /* 0x0043e40000000800 */
[----:B-1----:R-:W-:Y:S02]  /*0540*/  LOP3.LUT R2, R13, 0x3c, R12, 0xf8, !PT ;  /* 0x0000003c0d027812 */ /* 0x002fe400078ef80c */
[----:B---3--:R-:W-:Y:S04]  /*0550*/  STS [R19+0x40], R21 ;  /* 0x0000401513007388 */ /* 0x008fe80000000800 */
[----:B----4-:R-:W-:Y:S04]  /*0560*/  STS [R19+0x60], R20 ;  /* 0x0000601413007388 */ /* 0x010fe80000000800 */
[----:B-----5:R-:W-:Y:S04]  /*0570*/  STS [R19], R23 ;  /* 0x0000001713007388 */ /* 0x020fe80000000800 */
[----:B------:R-:W-:Y:S04]  /*0580*/  STS [R19+0xa0], R25 ;  /* 0x0000a01913007388 */ /* 0x000fe80000000800 */
[----:B------:R-:W-:Y:S04]  /*0590*/  STS [R19+0x80], R26 ;  /* 0x0000801a13007388 */ /* 0x000fe80000000800 */
[----:B------:R-:W-:Y:S04]  /*05a0*/  STS [R19+0xc0], R24 ;  /* 0x0000c01813007388 */ /* 0x000fe80000000800 */
[----:B------:R1:W-:Y:S01]  /*05b0*/  STS [R19+0xe0], R22 ;  /* 0x0000e01613007388 */ /* 0x0003e20000000800 */
[----:B------:R-:W-:Y:S01]  /*05c0*/  BAR.SYNC.DEFER_BLOCKING 0x0 ;  /* 0x0000000000007b1d */ /* 0x000fe20000010000 */
[----:B------:R-:W-:-:S04]  /*05d0*/  SHF.R.S32.HI R13, RZ, 0x1f, R2 ;  /* 0x0000001fff0d7819 */ /* 0x000fc80000011402 */
[----:B------:R-:W-:-:S03]  /*05e0*/  LEA.HI R16, R13, R2, RZ, 0x9 ;  /* 0x000000020d107211 */ /* 0x000fc600078f48ff */
[----:B------:R-:W2:Y:S01]  /*05f0*/  LDC.64 R12, c[0x0][0x220] ;  /* 0x00008800ff0c7b82 */ /* 0x000ea20000000a00 */
[----:B------:R-:W3:Y:S04]  /*0600*/  LDS.128 R8, [R8] ;  /* 0x0000000008087984 */ /* 0x000ee80000000c00 */
[----:B------:R-:W4:Y:S01]  /*0610*/  LDS.128 R4, [R4+0x800] ;  /* 0x0008000004047984 */ /* 0x000f220000000c00 */
[----:B------:R-:W-:Y:S02]  /*0620*/  LOP3.LUT R17, R16, 0xfffffe00, RZ, 0xc0, !PT ;  /* 0xfffffe0010117812 */ /* 0x000fe400078ec0ff */
[----:B------:R-:W-:Y:S02]  /*0630*/  SHF.R.S32.HI R16, RZ, 0x9, R16 ;  /* 0x00000009ff107819 */ /* 0x000fe40000011410 */
[C---:B------:R-:W-:Y:S01]  /*0640*/  ISETP.GE.AND P0, PT, R2.reuse, 0x40000, PT ;  /* 0x000400000200780c */ /* 0x040fe20003f06270 */
[----:B------:R-:W-:Y:S01]  /*0650*/  IMAD.IADD R17, R2, 0x1, -R17 ;  /* 0x0000000102117824 */ /* 0x000fe200078e0a11 */
[----:B------:R-:W-:-:S02]  /*0660*/  LOP3.LUT R2, R3, R0, RZ, 0xfc, !PT ;  /* 0x0000000003027212 */ /* 0x000fc400078efcff */
[----:B------:R-:W-:Y:S01]  /*0670*/  LOP3.LUT R0, R3, 0x8, R0, 0xfe, !PT ;  /* 0x0000000803007812 */ /* 0x000fe200078efe00 */
[----:B------:R-:W-:Y:S01]  /*0680*/  IMAD R17, R16, 0x1200, R17 ;  /* 0x0000120010117824 */ /* 0x000fe200078e0211 */
[----:B------:R-:W-:Y:S02]  /*0690*/  ISETP.LT.AND P1, PT, R2, 0x9, !P0 ;  /* 0x000000090200780c */ /* 0x000fe40004721270 */
[----:B------:R-:W-:Y:S01]  /*06a0*/  ISETP.LT.AND P0, PT, R0, 0x9, !P0 ;  /* 0x000000090000780c */ /* 0x000fe20004701270 */
[--C-:B-1----:R-:W-:Y:S02]  /*06b0*/  IMAD R19, R2, 0x200, R17.reuse ;  /* 0x0000020002137824 */ /* 0x102fe400078e0211 */
[----:B------:R-:W-:Y:S02]  /*06c0*/  IMAD R21, R0, 0x200, R17 ;  /* 0x0000020000157824 */ /* 0x000fe400078e0211 */
[----:B0-----:R-:W-:-:S04]  /*06d0*/  IMAD.WIDE R2, R19, 0x4, R14 ;  /* 0x0000000413027825 */ /* 0x001fc800078e020e */
[----:B------:R-:W-:-:S04]  /*06e0*/  IMAD.WIDE R14, R21, 0x4, R14 ;  /* 0x00000004150e7825 */ /* 0x000fc800078e020e */
[----:B--2---:R-:W-:-:S04]  /*06f0*/  IMAD.WIDE R16, R19, 0x4, R12 ;  /* 0x0000000413107825 */ /* 0x004fc800078e020c */
[----:B------:R-:W-:Y:S01]  /*0700*/  IMAD.WIDE R12, R21, 0x4, R12 ;  /* 0x00000004150c7825 */ /* 0x000fe200078e020c */
[----:B---3--:R0:W-:Y:S04]  /*0710*/  @P1 STG.E.128 desc[UR6][R2.64], R8 ;  /* 0x0000000802001986 */ /* 0x0081e8000c101d06 */
[----:B----4-:R0:W-:Y:S04]  /*0720*/  @P0 STG.E.128 desc[UR6][R14.64], R4 ;  /* 0x000000040e000986 */ /* 0x0101e8000c101d06 */
[----:B------:R0:W-:Y:S02]  /*0730*/  @P1 STG.E.128 desc[UR6][R16.64], R8 ;  /* 0x0000000810001986 */ /* 0x0001e4000c101d06 */
[----:B0-----:R-:W-:Y:S05]  /*0740*/  @!P0 EXIT ;  /* 0x000000000000894d */ /* 0x001fea0003800000 */
[----:B------:R-:W-:Y:S01]  /*0750*/  STG.E.128 desc[UR6][R12.64], R4 ;  /* 0x000000040c007986 */ /* 0x000fe2000c101d06 */
[----:B------:R-:W-:Y:S05]  /*0760*/  EXIT ;  /* 0x000000000000794d */ /* 0x000fea0003800000 */
.L_x_0:
[----:B------:R-:W-:-:S00]  /*0770*/  BRA `(.L_x_0) ;  /* 0xfffffffc00fc7947 */ /* 0x000fc0000383ffff */
[----:B------:R-:W-:-:S00]  /*0780*/  NOP ;  /* 0x0000000000007918 */ /* 0x000fc00000000000 */
[----:B------:R-:W-:-:S00]  /*0790*/  NOP ;  /* 0x0000000000007918 */ /* 0x000fc00000000000 */
[----:B------:R-:W-:-:S00]  /*07a0*/  NOP ;  /* 0x0000000000007918 */ /* 0x000fc00000000000 */
[----:B------:R-:W-:-:S00]  /*07b0*/  NOP ;  /* 0x0000000000007918 */ /* 0x000fc00000000000 */
[----:B------:R-:W-:-:S00]  /*07c0*/  NOP ;  /* 0x0000000000007918 */ /* 0x000fc00000000000 */
[----:B------:R-:W-:-:S00]  /*07d0*/  NOP ;  /* 0x0000000000007918 */ /* 0x000fc00000000000 */
[----:B------:R-:W-:-:S00]  /*07e0*/  NOP ;  /* 0x0000000000007918 */ /* 0x000fc00000000000 */
[----:B------:R-:W-:-:S00]  /*07f0*/  NOP ;  /* 0x0000000000007918 */ /* 0x000fc00000000000 */
.L_x_1:


//--------------------- .nv.shared.triton_poi_fused_convolution_div_max_pool2d_with_indices_relu_sub_18 --------------------------
	.section	.nv.shared.triton_poi_fused_convolution_div_max_pool2d_with_indices_relu_sub_18,"aw",@nobits
	.sectionflags	@""
	.align	16
	.zero		1024


//--------------------- .nv.constant0.triton_poi_fused_convolution_div_max_pool2d_with_indices_relu_sub_18 --------------------------
	.section	.nv.constant0.triton_poi_fused_convolution_div_max_pool2d_with_indices_relu_sub_18,"a",@progbits
	.sectionflags	@""
	.align	4
.nv.constant0.triton_poi_fused_convolution_div_max_pool2d_with_indices_relu_sub_18:
	.zero		560
